	.headerflags	@"EF_CUDA_TEXMODE_UNIFIED EF_CUDA_64BIT_ADDRESS EF_CUDA_ACCELERATORS EF_CUDA_SM90 EF_CUDA_VIRTUAL_SM(EF_CUDA_SM90)"
	.elftype	@"ET_EXEC"


//--------------------- .nv.info                  --------------------------
	.section	.nv.info,"",@"SHT_CUDA_INFO"
	.align	4


	//----- nvinfo : EIATTR_REGCOUNT
	.align		4
        /*0000*/ 	.byte	0x04, 0x2f
        /*0002*/ 	.short	(.L_3 - .L_2)
	.align		4
.L_2:
        /*0004*/ 	.word	index@(triton_poi_fused__native_batch_norm_legit_no_training_add_convolution_10)
        /*0008*/ 	.word	0x00000016


	//----- nvinfo : EIATTR_MIN_STACK_SIZE
	.align		4
.L_3:
        /*000c*/ 	.byte	0x04, 0x12
        /*000e*/ 	.short	(.L_5 - .L_4)
	.align		4
.L_4:
        /*0010*/ 	.word	index@(triton_poi_fused__native_batch_norm_legit_no_training_add_convolution_10)
        /*0014*/ 	.word	0x00000000


	//----- nvinfo : EIATTR_FRAME_SIZE
	.align		4
.L_5:
        /*0018*/ 	.byte	0x04, 0x11
        /*001a*/ 	.short	(.L_7 - .L_6)
	.align		4
.L_6:
        /*001c*/ 	.word	index@(triton_poi_fused__native_batch_norm_legit_no_training_add_convolution_10)
        /*0020*/ 	.word	0x00000000


	//----- nvinfo : EIATTR_MIN_STACK_SIZE
	.align		4
.L_7:
        /*0024*/ 	.byte	0x04, 0x12
        /*0026*/ 	.short	(.L_9 - .L_8)
	.align		4
.L_8:
        /*0028*/ 	.word	index@(triton_poi_fused__native_batch_norm_legit_no_training_add_convolution_10)
        /*002c*/ 	.word	0x00000000
.L_9:


//--------------------- .nv.info.triton_poi_fused__native_batch_norm_legit_no_training_add_convolution_10 --------------------------
	.section	.nv.info.triton_poi_fused__native_batch_norm_legit_no_training_add_convolution_10,"",@"SHT_CUDA_INFO"
	.sectionflags	@""
	.align	4


	//----- nvinfo : EIATTR_CUDA_API_VERSION
	.align		4
        /*0000*/ 	.byte	0x04, 0x37
        /*0002*/ 	.short	(.L_11 - .L_10)
.L_10:
        /*0004*/ 	.word	0x0000007c


	//----- nvinfo : EIATTR_KPARAM_INFO
	.align		4
.L_11:
        /*0008*/ 	.byte	0x04, 0x17
        /*000a*/ 	.short	(.L_13 - .L_12)
.L_12:
        /*000c*/ 	.word	0x00000000
        /*0010*/ 	.short	0x0008
        /*0012*/ 	.short	0x0040
        /*0014*/ 	.byte	0x00, 0xf0, 0x11, 0x00


	//----- nvinfo : EIATTR_KPARAM_INFO
	.align		4
.L_13:
        /*0018*/ 	.byte	0x04, 0x17
        /*001a*/ 	.short	(.L_15 - .L_14)
.L_14:
        /*001c*/ 	.word	0x00000000
        /*0020*/ 	.short	0x0007
        /*0022*/ 	.short	0x0038
        /*0024*/ 	.byte	0x00, 0xf4, 0x21, 0x00


	//----- nvinfo : EIATTR_KPARAM_INFO
	.align		4
.L_15:
        /*0028*/ 	.byte	0x04, 0x17
        /*002a*/ 	.short	(.L_17 - .L_16)
.L_16:
        /*002c*/ 	.word	0x00000000
        /*0030*/ 	.short	0x0006
        /*0032*/ 	.short	0x0030
        /*0034*/ 	.byte	0x00, 0xf4, 0x21, 0x00


	//----- nvinfo : EIATTR_KPARAM_INFO
	.align		4
.L_17:
        /*0038*/ 	.byte	0x04, 0x17
        /*003a*/ 	.short	(.L_19 - .L_18)
.L_18:
        /*003c*/ 	.word	0x00000000
        /*0040*/ 	.short	0x0005
        /*0042*/ 	.short	0x0028
        /*0044*/ 	.byte	0x00, 0xf4, 0x21, 0x00


	//----- nvinfo : EIATTR_KPARAM_INFO
	.align		4
.L_19:
        /*0048*/ 	.byte	0x04, 0x17
        /*004a*/ 	.short	(.L_21 - .L_20)
.L_20:
        /*004c*/ 	.word	0x00000000
        /*0050*/ 	.short	0x0004
        /*0052*/ 	.short	0x0020
        /*0054*/ 	.byte	0x00, 0xf4, 0x21, 0x00


	//----- nvinfo : EIATTR_KPARAM_INFO
	.align		4
.L_21:
        /*0058*/ 	.byte	0x04, 0x17
        /*005a*/ 	.short	(.L_23 - .L_22)
.L_22:
        /*005c*/ 	.word	0x00000000
        /*0060*/ 	.short	0x0003
        /*0062*/ 	.short	0x0018
        /*0064*/ 	.byte	0x00, 0xf4, 0x21, 0x00


	//----- nvinfo : EIATTR_KPARAM_INFO
	.align		4
.L_23:
        /*0068*/ 	.byte	0x04, 0x17
        /*006a*/ 	.short	(.L_25 - .L_24)
.L_24:
        /*006c*/ 	.word	0x00000000
        /*0070*/ 	.short	0x0002
        /*0072*/ 	.short	0x0010
        /*0074*/ 	.byte	0x00, 0xf4, 0x21, 0x00


	//----- nvinfo : EIATTR_KPARAM_INFO
	.align		4
.L_25:
        /*0078*/ 	.byte	0x04, 0x17
        /*007a*/ 	.short	(.L_27 - .L_26)
.L_26:
        /*007c*/ 	.word	0x00000000
        /*0080*/ 	.short	0x0001
        /*0082*/ 	.short	0x0008
        /*0084*/ 	.byte	0x00, 0xf4, 0x21, 0x00


	//----- nvinfo : EIATTR_KPARAM_INFO
	.align		4
.L_27:
        /*0088*/ 	.byte	0x04, 0x17
        /*008a*/ 	.short	(.L_29 - .L_28)
.L_28:
        /*008c*/ 	.word	0x00000000
        /*0090*/ 	.short	0x0000
        /*0092*/ 	.short	0x0000
        /*0094*/ 	.byte	0x00, 0xf4, 0x21, 0x00


	//----- nvinfo : EIATTR_SPARSE_MMA_MASK
	.align		4
.L_29:
        /*0098*/ 	.byte	0x03, 0x50
        /*009a*/ 	.short	0x0000


	//----- nvinfo : EIATTR_MAXREG_COUNT
	.align		4
        /*009c*/ 	.byte	0x03, 0x1b
        /*009e*/ 	.short	0x00ff


	//----- nvinfo : EIATTR_EXIT_INSTR_OFFSETS
	.align		4
        /*00a0*/ 	.byte	0x04, 0x1c
        /*00a2*/ 	.short	(.L_31 - .L_30)


	//   ....[0]....
.L_30:
        /*00a4*/ 	.word	0x00000360


	//----- nvinfo : EIATTR_REQNTID
	.align		4
.L_31:
        /*00a8*/ 	.byte	0x04, 0x10
        /*00aa*/ 	.short	(.L_33 - .L_32)
.L_32:
        /*00ac*/ 	.word	0x00000080
        /*00b0*/ 	.word	0x00000001
        /*00b4*/ 	.word	0x00000001


	//----- nvinfo : EIATTR_CBANK_PARAM_SIZE
	.align		4
.L_33:
        /*00b8*/ 	.byte	0x03, 0x19
        /*00ba*/ 	.short	0x0044


	//----- nvinfo : EIATTR_PARAM_CBANK
	.align		4
        /*00bc*/ 	.byte	0x04, 0x0a
        /*00be*/ 	.short	(.L_35 - .L_34)
	.align		4
.L_34:
        /*00c0*/ 	.word	index@(.nv.constant0.triton_poi_fused__native_batch_norm_legit_no_training_add_convolution_10)
        /*00c4*/ 	.short	0x0210
        /*00c6*/ 	.short	0x0044


	//----- nvinfo : EIATTR_SW_WAR
	.align		4
.L_35:
        /*00c8*/ 	.byte	0x04, 0x36
        /*00ca*/ 	.short	(.L_37 - .L_36)
.L_36:
        /*00cc*/ 	.word	0x00000008
.L_37:


//--------------------- .nv.callgraph             --------------------------
	.section	.nv.callgraph,"",@"SHT_CUDA_CALLGRAPH"
	.align	4
	.sectionentsize	8
	.align		4
        /*0000*/ 	.word	0x00000000
	.align		4
        /*0004*/ 	.word	0xffffffff
	.align		4
        /*0008*/ 	.word	0x00000000
	.align		4
        /*000c*/ 	.word	0xfffffffe
	.align		4
        /*0010*/ 	.word	0x00000000
	.align		4
        /*0014*/ 	.word	0xfffffffd
	.align		4
        /*0018*/ 	.word	0x00000000
	.align		4
        /*001c*/ 	.word	0xfffffffc


//--------------------- .nv.constant4             --------------------------
	.section	.nv.constant4,"a",@progbits
	.align	8
	.align		8
.nv.constant4:
        /*0000*/ 	.dword	_$_str
	.align		8
        /*0008*/ 	.dword	_$_str_$_2


//--------------------- .text.triton_poi_fused__native_batch_norm_legit_no_training_add_convolution_10 --------------------------
	.section	.text.triton_poi_fused__native_batch_norm_legit_no_training_add_convolution_10,"ax",@progbits
	.align	128
        .global         triton_poi_fused__native_batch_norm_legit_no_training_add_convolution_10
        .type           triton_poi_fused__native_batch_norm_legit_no_training_add_convolution_10,@function
        .size           triton_poi_fused__native_batch_norm_legit_no_training_add_convolution_10,(.L_x_1 - triton_poi_fused__native_batch_norm_legit_no_training_add_convolution_10)
        .other          triton_poi_fused__native_batch_norm_legit_no_training_add_convolution_10,@"STO_CUDA_ENTRY STV_DEFAULT"
triton_poi_fused__native_batch_norm_legit_no_training_add_convolution_10:
.text.triton_poi_fused__native_batch_norm_legit_no_training_add_convolution_10:
[----:B------:R-:W-:Y:S01]  /*0000*/  LDC R1, c[0x0][0x28] ;  /* 0x00000a00ff017b82 */ /* 0x000fe20000000800 */
[----:B------:R-:W1:Y:S07]  /*0010*/  S2R R0, SR_TID.X ;  /* 0x0000000000007919 */ /* 0x000e6e0000002100 */
[----:B------:R-:W2:Y:S01]  /*0020*/  LDC.64 R18, c[0x0][0x230] ;  /* 0x00008c00ff127b82 */ /* 0x000ea20000000a00 */
[----:B------:R-:W-:Y:S01]  /*0030*/  ULDC.64 UR4, c[0x0][0x208] ;  /* 0x0000820000047ab9 */ /* 0x000fe20000000a00 */
[----:B------:R-:W3:Y:S06]  /*0040*/  S2R R3, SR_CTAID.X ;  /* 0x0000000000037919 */ /* 0x000eec0000002500 */
[----:B------:R-:W4:Y:S08]  /*0050*/  LDC.64 R16, c[0x0][0x218] ;  /* 0x00008600ff107b82 */ /* 0x000f300000000a00 */
[----:B------:R-:W5:Y:S08]  /*0060*/  LDC.64 R14, c[0x0][0x228] ;  /* 0x00008a00ff0e7b82 */ /* 0x000f700000000a00 */
[----:B------:R-:W5:Y:S01]  /*0070*/  LDC.64 R10, c[0x0][0x238] ;  /* 0x00008e00ff0a7b82 */ /* 0x000f620000000a00 */
[----:B-1----:R-:W-:-:S07]  /*0080*/  LOP3.LUT R0, R0, 0x7f, RZ, 0xc0, !PT ;  /* 0x0000007f00007812 */ /* 0x002fce00078ec0ff */
[----:B------:R-:W1:Y:S01]  /*0090*/  LDC.64 R6, c[0x0][0x240] ;  /* 0x00009000ff067b82 */ /* 0x000e620000000a00 */
[----:B---3--:R-:W-:Y:S02]  /*00a0*/  SHF.R.S32.HI R2, RZ, 0x18, R3 ;  /* 0x00000018ff027819 */ /* 0x008fe40000011403 */
[----:B------:R-:W-:Y:S02]  /*00b0*/  LEA R0, R3, R0, 0x7 ;  /* 0x0000000003007211 */ /* 0x000fe400078e38ff */
[----:B------:R-:W-:-:S03]  /*00c0*/  SGXT R3, R2, 0x1 ;  /* 0x000000010203781a */ /* 0x000fc60000000200 */
[----:B------:R-:W3:Y:S01]  /*00d0*/  LDC.64 R4, c[0x0][0x220] ;  /* 0x00008800ff047b82 */ /* 0x000ee20000000a00 */
[----:B------:R-:W-:-:S04]  /*00e0*/  LEA.HI R3, R3, R0, RZ, 0x6 ;  /* 0x0000000003037211 */ /* 0x000fc800078f30ff */
[----:B------:R-:W-:-:S04]  /*00f0*/  SHF.R.S32.HI R3, RZ, 0x6, R3 ;  /* 0x00000006ff037819 */ /* 0x000fc80000011403 */
[----:B------:R-:W-:-:S04]  /*0100*/  LEA.HI R2, R3, R3, RZ, 0x5 ;  /* 0x0000000303027211 */ /* 0x000fc800078f28ff */
[----:B------:R-:W-:-:S04]  /*0110*/  LOP3.LUT R2, R2, 0xffffffe0, RZ, 0xc0, !PT ;  /* 0xffffffe002027812 */ /* 0x000fc800078ec0ff */
[----:B------:R-:W-:Y:S02]  /*0120*/  IADD3 R9, R3, -R2, RZ ;  /* 0x8000000203097210 */ /* 0x000fe40007ffe0ff */
[----:B------:R-:W1:Y:S03]  /*0130*/  LDC.64 R2, c[0x0][0x210] ;  /* 0x00008400ff027b82 */ /* 0x000e660000000a00 */
[----:B--2---:R-:W-:-:S05]  /*0140*/  IMAD.WIDE R18, R9, 0x4, R18 ;  /* 0x0000000409127825 */ /* 0x004fca00078e0212 */
[----:B------:R2:W3:Y:S01]  /*0150*/  LDG.E.EL R8, desc[UR4][R18.64] ;  /* 0x0000000412087981 */ /* 0x0004e2000c2e1900 */
[----:B----4-:R-:W-:-:S04]  /*0160*/  IMAD.WIDE R16, R9, 0x4, R16 ;  /* 0x0000000409107825 */ /* 0x010fc800078e0210 */
[C---:B-----5:R-:W-:Y:S01]  /*0170*/  IMAD.WIDE R14, R9.reuse, 0x4, R14 ;  /* 0x00000004090e7825 */ /* 0x060fe200078e020e */
[----:B------:R4:W5:Y:S03]  /*0180*/  LDG.E.EL R12, desc[UR4][R16.64] ;  /* 0x00000004100c7981 */ /* 0x000966000c2e1900 */
[C---:B0-----:R-:W-:Y:S02]  /*0190*/  IMAD.WIDE R10, R9.reuse, 0x4, R10 ;  /* 0x00000004090a7825 */ /* 0x041fe400078e020a */
[----:B------:R-:W5:Y:S02]  /*01a0*/  LDG.E.EL R14, desc[UR4][R14.64] ;  /* 0x000000040e0e7981 */ /* 0x000f64000c2e1900 */
[----:B-1----:R-:W-:Y:S02]  /*01b0*/  IMAD.WIDE R2, R0, 0x4, R2 ;  /* 0x0000000400027825 */ /* 0x002fe400078e0202 */
[----:B------:R-:W5:Y:S04]  /*01c0*/  LDG.E.EL R10, desc[UR4][R10.64] ;  /* 0x000000040a0a7981 */ /* 0x000f68000c2e1900 */
[----:B------:R-:W5:Y:S01]  /*01d0*/  LDG.E R13, desc[UR4][R2.64] ;  /* 0x00000004020d7981 */ /* 0x000f62000c1e1900 */
[----:B--2---:R-:W-:-:S04]  /*01e0*/  IMAD.WIDE R18, R9, 0x4, R6 ;  /* 0x0000000409127825 */ /* 0x004fc800078e0206 */
[C---:B---3--:R-:W-:Y:S02]  /*01f0*/  IMAD.WIDE R6, R0.reuse, 0x4, R4 ;  /* 0x0000000400067825 */ /* 0x048fe400078e0204 */
[----:B------:R-:W2:Y:S01]  /*0200*/  LDG.E.EL R19, desc[UR4][R18.64] ;  /* 0x0000000412137981 */ /* 0x000ea2000c2e1900 */
[----:B----4-:R-:W-:Y:S01]  /*0210*/  HFMA2.MMA R16, -RZ, RZ, 1.625, 0 ;  /* 0x3e800000ff107435 */ /* 0x010fe200000001ff */
[----:B------:R-:W0:Y:S02]  /*0220*/  LDC.64 R4, c[0x0][0x248] ;  /* 0x00009200ff047b82 */ /* 0x000e240000000a00 */
[----:B------:R1:W3:Y:S01]  /*0230*/  LDG.E R6, desc[UR4][R6.64] ;  /* 0x0000000406067981 */ /* 0x0002e2000c1e1900 */
[----:B0-----:R-:W-:-:S04]  /*0240*/  IMAD.WIDE R4, R0, 0x4, R4 ;  /* 0x0000000400047825 */ /* 0x001fc800078e0204 */
[----:B------:R-:W-:-:S04]  /*0250*/  FADD R8, R8, 9.9999997473787516356e-06 ;  /* 0x3727c5ac08087421 */ /* 0x000fc80000000000 */
[----:B------:R-:W0:Y:S02]  /*0260*/  MUFU.SQRT R9, R8 ;  /* 0x0000000800097308 */ /* 0x000e240000002000 */
[C---:B0-----:R-:W-:Y:S02]  /*0270*/  FSETP.GT.AND P0, PT, R9.reuse, 8.50705917302346158658e+37, PT ;  /* 0x7e8000000900780b */ /* 0x041fe40003f04000 */
[----:B------:R-:W-:-:S11]  /*0280*/  FSETP.GEU.AND P1, PT, R9, 1.175494350822287508e-38, PT ;  /* 0x008000000900780b */ /* 0x000fd60003f2e000 */
[----:B------:R-:W-:-:S04]  /*0290*/  @P0 FMUL R9, R9, 0.25 ;  /* 0x3e80000009090820 */ /* 0x000fc80000400000 */
[----:B------:R-:W-:-:S06]  /*02a0*/  @!P1 FMUL R9, R9, 16777216 ;  /* 0x4b80000009099820 */ /* 0x000fcc0000400000 */
[----:B------:R-:W1:Y:S01]  /*02b0*/  MUFU.RCP R9, R9 ;  /* 0x0000000900097308 */ /* 0x000e620000001000 */
[----:B------:R-:W-:Y:S01]  /*02c0*/  FSEL R16, R16, 1, P0 ;  /* 0x3f80000010107808 */ /* 0x000fe20000000000 */
[----:B-----5:R-:W-:-:S04]  /*02d0*/  FADD R13, R13, R12 ;  /* 0x0000000c0d0d7221 */ /* 0x020fc80000000000 */
[----:B------:R-:W-:Y:S01]  /*02e0*/  @!P1 FMUL R16, R16, 16777216 ;  /* 0x4b80000010109820 */ /* 0x000fe20000400000 */
[----:B------:R-:W-:-:S03]  /*02f0*/  FADD R14, -R14, R13 ;  /* 0x0000000d0e0e7221 */ /* 0x000fc60000000100 */
[----:B-1----:R-:W-:-:S04]  /*0300*/  FMUL R7, R9, R16 ;  /* 0x0000001009077220 */ /* 0x002fc80000400000 */
[----:B------:R-:W-:-:S04]  /*0310*/  FMUL R7, R14, R7 ;  /* 0x000000070e077220 */ /* 0x000fc80000400000 */
[----:B--2---:R-:W-:-:S04]  /*0320*/  FFMA R7, R10, R7, R19 ;  /* 0x000000070a077223 */ /* 0x004fc80000000013 */
[----:B---3--:R-:W-:Y:S01]  /*0330*/  FADD R7, R6, R7 ;  /* 0x0000000706077221 */ /* 0x008fe20000000000 */
[----:B------:R-:W-:Y:S04]  /*0340*/  STG.E desc[UR4][R2.64], R13 ;  /* 0x0000000d02007986 */ /* 0x000fe8000c101904 */
[----:B------:R-:W-:Y:S01]  /*0350*/  STG.E desc[UR4][R4.64], R7 ;  /* 0x0000000704007986 */ /* 0x000fe2000c101904 */
[----:B------:R-:W-:Y:S05]  /*0360*/  EXIT ;  /* 0x000000000000794d */ /* 0x000fea0003800000 */
.L_x_0:
[----:B------:R-:W-:-:S00]  /*0370*/  BRA `(.L_x_0) ;  /* 0xfffffffc00fc7947 */ /* 0x000fc0000383ffff */
[----:B------:R-:W-:-:S00]  /*0380*/  NOP ;  /* 0x0000000000007918 */ /* 0x000fc00000000000 */
[----:B------:R-:W-:-:S00]  /*0390*/  NOP ;  /* 0x0000000000007918 */ /* 0x000fc00000000000 */
[----:B------:R-:W-:-:S00]  /*03a0*/  NOP ;  /* 0x0000000000007918 */ /* 0x000fc00000000000 */
[----:B------:R-:W-:-:S00]  /*03b0*/  NOP ;  /* 0x0000000000007918 */ /* 0x000fc00000000000 */
[----:B------:R-:W-:-:S00]  /*03c0*/  NOP ;  /* 0x0000000000007918 */ /* 0x000fc00000000000 */
[----:B------:R-:W-:-:S00]  /*03d0*/  NOP ;  /* 0x0000000000007918 */ /* 0x000fc00000000000 */
[----:B------:R-:W-:-:S00]  /*03e0*/  NOP ;  /* 0x0000000000007918 */ /* 0x000fc00000000000 */
[----:B------:R-:W-:-:S00]  /*03f0*/  NOP ;  /* 0x0000000000007918 */ /* 0x000fc00000000000 */
.L_x_1:


//--------------------- .nv.global.init           --------------------------
	.section	.nv.global.init,"aw",@progbits
.nv.global.init:
	.type		_$_str,@object
	.size		_$_str,(_$_str_$_2 - _$_str)
_$_str:
        /*0000*/ 	.byte	0x5f, 0x5f, 0x43, 0x55, 0x44, 0x41, 0x5f, 0x46, 0x54, 0x5a, 0x00
	.type		_$_str_$_2,@object
	.size		_$_str_$_2,(.L_1 - _$_str_$_2)
_$_str_$_2:
        /*000b*/ 	.byte	0x5f, 0x5f, 0x43, 0x55, 0x44, 0x41, 0x5f, 0x50, 0x52, 0x45, 0x43, 0x5f, 0x53, 0x51, 0x52, 0x54
        /*001b*/ 	.byte	0x00
.L_1:


//--------------------- .nv.constant0.triton_poi_fused__native_batch_norm_legit_no_training_add_convolution_10 --------------------------
	.section	.nv.constant0.triton_poi_fused__native_batch_norm_legit_no_training_add_convolution_10,"a",@progbits
	.sectionflags	@""
	.align	4
.nv.constant0.triton_poi_fused__native_batch_norm_legit_no_training_add_convolution_10:
	.zero		596
